//
// Generated by NVIDIA NVVM Compiler
//
// Compiler Build ID: CL-36424714
// Cuda compilation tools, release 13.0, V13.0.88
// Based on NVVM 20.0.0
//

.version 9.0
.target sm_100
.address_size 64

	// .globl	_Z4initPii
// _ZZ6summerPiS_E11partial_sum has been demoted

.visible .entry _Z4initPii(
	.param .u64 .ptr .align 1 _Z4initPii_param_0,
	.param .u32 _Z4initPii_param_1
)
{
	.reg .pred 	%p<2>;
	.reg .b32 	%r<7>;
	.reg .b64 	%rd<5>;

	ld.param.u64 	%rd1, [_Z4initPii_param_0];
	ld.param.u32 	%r2, [_Z4initPii_param_1];
	mov.u32 	%r3, %ntid.x;
	mov.u32 	%r4, %ctaid.x;
	mov.u32 	%r5, %tid.x;
	mad.lo.s32 	%r1, %r3, %r4, %r5;
	setp.ge.s32 	%p1, %r1, %r2;
	@%p1 bra 	$L__BB0_2;
	cvta.to.global.u64 	%rd2, %rd1;
	mul.wide.s32 	%rd3, %r1, 4;
	add.s64 	%rd4, %rd2, %rd3;
	mov.b32 	%r6, 1;
	st.global.u32 	[%rd4], %r6;
$L__BB0_2:
	ret;

}
	// .globl	_Z6summerPiS_
.visible .entry _Z6summerPiS_(
	.param .u64 .ptr .align 1 _Z6summerPiS__param_0,
	.param .u64 .ptr .align 1 _Z6summerPiS__param_1
)
{
	.reg .pred 	%p<4>;
	.reg .b32 	%r<21>;
	.reg .b64 	%rd<9>;
	// demoted variable
	.shared .align 4 .b8 _ZZ6summerPiS_E11partial_sum[1024];
	ld.param.u64 	%rd2, [_Z6summerPiS__param_0];
	ld.param.u64 	%rd1, [_Z6summerPiS__param_1];
	cvta.to.global.u64 	%rd3, %rd2;
	mov.u32 	%r1, %ntid.x;
	mov.u32 	%r2, %ctaid.x;
	mov.u32 	%r3, %tid.x;
	mad.lo.s32 	%r7, %r1, %r2, %r3;
	mul.wide.s32 	%rd4, %r7, 4;
	add.s64 	%rd5, %rd3, %rd4;
	ld.global.u32 	%r8, [%rd5];
	shl.b32 	%r9, %r3, 2;
	mov.u32 	%r10, _ZZ6summerPiS_E11partial_sum;
	add.s32 	%r4, %r10, %r9;
	st.shared.u32 	[%r4], %r8;
	bar.sync 	0;
	setp.lt.u32 	%p1, %r1, 2;
	@%p1 bra 	$L__BB1_5;
	mov.b32 	%r20, 1;
$L__BB1_2:
	shl.b32 	%r6, %r20, 1;
	add.s32 	%r12, %r6, -1;
	and.b32  	%r13, %r12, %r3;
	setp.ne.s32 	%p2, %r13, 0;
	@%p2 bra 	$L__BB1_4;
	shl.b32 	%r14, %r20, 2;
	add.s32 	%r15, %r4, %r14;
	ld.shared.u32 	%r16, [%r15];
	ld.shared.u32 	%r17, [%r4];
	add.s32 	%r18, %r17, %r16;
	st.shared.u32 	[%r4], %r18;
$L__BB1_4:
	bar.sync 	0;
	setp.lt.u32 	%p3, %r6, %r1;
	mov.u32 	%r20, %r6;
	@%p3 bra 	$L__BB1_2;
$L__BB1_5:
	cvta.to.global.u64 	%rd6, %rd1;
	ld.shared.u32 	%r19, [_ZZ6summerPiS_E11partial_sum];
	mul.wide.u32 	%rd7, %r2, 4;
	add.s64 	%rd8, %rd6, %rd7;
	st.global.u32 	[%rd8], %r19;
	ret;

}


// ===== COMPILED SASS (sm_100) =====

	.target	sm_100

	.elftype	@"ET_EXEC"


//--------------------- .note.nv.tkinfo           --------------------------
	.section	.note.nv.tkinfo,"",@"SHT_NOTE"
	.sectionflags	@"SHF_NOTE_NV_TKINFO"
	.tkinfo
        /*0018*/ 	.word	0x00000002
        /*0030*/ 	.string	""
        /*0030*/ 	.string	"ptxas"
        /*0030*/ 	.string	"Cuda compilation tools, release 13.0, V13.0.88"
        /*0030*/ 	.string	"Build cuda_13.0.r13.0/compiler.36424714_0"
        /*0030*/ 	.string	"-arch sm_100 -m 64 "



//--------------------- .note.nv.cuinfo           --------------------------
	.section	.note.nv.cuinfo,"",@"SHT_NOTE"
	.sectionflags	@"SHF_NOTE_NV_CUINFO"
        /*0018*/ 	.short	0x0002
        /*001a*/ 	.short	0x0064
        /*001c*/ 	.short	0x0082
	.zero		2


//--------------------- .nv.info                  --------------------------
	.section	.nv.info,"",@"SHT_CUDA_INFO"
	.align	4


	//----- nvinfo : EIATTR_REGCOUNT
	.align		4
        /*0000*/ 	.byte	0x04, 0x2f
        /*0002*/ 	.short	(.L_1 - .L_0)
	.align		4
.L_0:
        /*0004*/ 	.word	index@(_Z4initPii)
        /*0008*/ 	.word	0x0000000a


	//----- nvinfo : EIATTR_FRAME_SIZE
	.align		4
.L_1:
        /*000c*/ 	.byte	0x04, 0x11
        /*000e*/ 	.short	(.L_3 - .L_2)
	.align		4
.L_2:
        /*0010*/ 	.word	index@(_Z4initPii)
        /*0014*/ 	.word	0x00000000


	//----- nvinfo : EIATTR_REGCOUNT
	.align		4
.L_3:
        /*0018*/ 	.byte	0x04, 0x2f
        /*001a*/ 	.short	(.L_5 - .L_4)
	.align		4
.L_4:
        /*001c*/ 	.word	index@(_Z6summerPiS_)
        /*0020*/ 	.word	0x0000000b


	//----- nvinfo : EIATTR_FRAME_SIZE
	.align		4
.L_5:
        /*0024*/ 	.byte	0x04, 0x11
        /*0026*/ 	.short	(.L_7 - .L_6)
	.align		4
.L_6:
        /*0028*/ 	.word	index@(_Z6summerPiS_)
        /*002c*/ 	.word	0x00000000


	//----- nvinfo : EIATTR_MIN_STACK_SIZE
	.align		4
.L_7:
        /*0030*/ 	.byte	0x04, 0x12
        /*0032*/ 	.short	(.L_9 - .L_8)
	.align		4
.L_8:
        /*0034*/ 	.word	index@(_Z6summerPiS_)
        /*0038*/ 	.word	0x00000000


	//----- nvinfo : EIATTR_MIN_STACK_SIZE
	.align		4
.L_9:
        /*003c*/ 	.byte	0x04, 0x12
        /*003e*/ 	.short	(.L_11 - .L_10)
	.align		4
.L_10:
        /*0040*/ 	.word	index@(_Z4initPii)
        /*0044*/ 	.word	0x00000000
.L_11:


//--------------------- .nv.compat                --------------------------
	.section	.nv.compat,"",@"SHT_CUDA_COMPAT_INFO"
	.align	4
        /*0000*/ 	.byte	0x02, 0x09, 0x00, 0x00, 0x02, 0x02, 0x01, 0x00, 0x02, 0x05, 0x05, 0x00, 0x03, 0x07, 0x01, 0x01
        /*0010*/ 	.byte	0x02, 0x03, 0x00, 0x00, 0x02, 0x06, 0x01, 0x00, 0x04, 0x0b, 0x08, 0x00, 0x09, 0x00, 0x00, 0x00
        /*0020*/ 	.byte	0x00, 0x00, 0x00, 0x00


//--------------------- .nv.info._Z6summerPiS_    --------------------------
	.section	.nv.info._Z6summerPiS_,"",@"SHT_CUDA_INFO"
	.sectionflags	@""
	.align	4


	//----- nvinfo : EIATTR_CUDA_API_VERSION
	.align		4
        /*0000*/ 	.byte	0x04, 0x37
        /*0002*/ 	.short	(.L_13 - .L_12)
.L_12:
        /*0004*/ 	.word	0x00000082


	//----- nvinfo : EIATTR_KPARAM_INFO
	.align		4
.L_13:
        /*0008*/ 	.byte	0x04, 0x17
        /*000a*/ 	.short	(.L_15 - .L_14)
.L_14:
        /*000c*/ 	.word	0x00000000
        /*0010*/ 	.short	0x0001
        /*0012*/ 	.short	0x0008
        /*0014*/ 	.byte	0x00, 0xf5, 0x21, 0x00


	//----- nvinfo : EIATTR_KPARAM_INFO
	.align		4
.L_15:
        /*0018*/ 	.byte	0x04, 0x17
        /*001a*/ 	.short	(.L_17 - .L_16)
.L_16:
        /*001c*/ 	.word	0x00000000
        /*0020*/ 	.short	0x0000
        /*0022*/ 	.short	0x0000
        /*0024*/ 	.byte	0x00, 0xf5, 0x21, 0x00


	//----- nvinfo : EIATTR_SPARSE_MMA_MASK
	.align		4
.L_17:
        /*0028*/ 	.byte	0x03, 0x50
        /*002a*/ 	.short	0x0000


	//----- nvinfo : EIATTR_MAXREG_COUNT
	.align		4
        /*002c*/ 	.byte	0x03, 0x1b
        /*002e*/ 	.short	0x00ff


	//----- nvinfo : EIATTR_NUM_BARRIERS
	.align		4
        /*0030*/ 	.byte	0x02, 0x4c
        /*0032*/ 	.byte	0x01
	.zero		1


	//----- nvinfo : EIATTR_MERCURY_ISA_VERSION
	.align		4
        /*0034*/ 	.byte	0x03, 0x5f
        /*0036*/ 	.short	0x0101


	//----- nvinfo : EIATTR_VRC_CTA_INIT_COUNT
	.align		4
        /*0038*/ 	.byte	0x02, 0x4a
	.zero		1
	.zero		1


	//----- nvinfo : EIATTR_EXIT_INSTR_OFFSETS
	.align		4
        /*003c*/ 	.byte	0x04, 0x1c
        /*003e*/ 	.short	(.L_19 - .L_18)


	//   ....[0]....
.L_18:
        /*0040*/ 	.word	0x00000250


	//----- nvinfo : EIATTR_CBANK_PARAM_SIZE
	.align		4
.L_19:
        /*0044*/ 	.byte	0x03, 0x19
        /*0046*/ 	.short	0x0010


	//----- nvinfo : EIATTR_PARAM_CBANK
	.align		4
        /*0048*/ 	.byte	0x04, 0x0a
        /*004a*/ 	.short	(.L_21 - .L_20)
	.align		4
.L_20:
        /*004c*/ 	.word	index@(.nv.constant0._Z6summerPiS_)
        /*0050*/ 	.short	0x0380
        /*0052*/ 	.short	0x0010


	//----- nvinfo : EIATTR_SW_WAR
	.align		4
.L_21:
        /*0054*/ 	.byte	0x04, 0x36
        /*0056*/ 	.short	(.L_23 - .L_22)
.L_22:
        /*0058*/ 	.word	0x00000008
.L_23:


//--------------------- .nv.info._Z4initPii       --------------------------
	.section	.nv.info._Z4initPii,"",@"SHT_CUDA_INFO"
	.sectionflags	@""
	.align	4


	//----- nvinfo : EIATTR_CUDA_API_VERSION
	.align		4
        /*0000*/ 	.byte	0x04, 0x37
        /*0002*/ 	.short	(.L_25 - .L_24)
.L_24:
        /*0004*/ 	.word	0x00000082


	//----- nvinfo : EIATTR_KPARAM_INFO
	.align		4
.L_25:
        /*0008*/ 	.byte	0x04, 0x17
        /*000a*/ 	.short	(.L_27 - .L_26)
.L_26:
        /*000c*/ 	.word	0x00000000
        /*0010*/ 	.short	0x0001
        /*0012*/ 	.short	0x0008
        /*0014*/ 	.byte	0x00, 0xf0, 0x11, 0x00


	//----- nvinfo : EIATTR_KPARAM_INFO
	.align		4
.L_27:
        /*0018*/ 	.byte	0x04, 0x17
        /*001a*/ 	.short	(.L_29 - .L_28)
.L_28:
        /*001c*/ 	.word	0x00000000
        /*0020*/ 	.short	0x0000
        /*0022*/ 	.short	0x0000
        /*0024*/ 	.byte	0x00, 0xf5, 0x21, 0x00


	//----- nvinfo : EIATTR_SPARSE_MMA_MASK
	.align		4
.L_29:
        /*0028*/ 	.byte	0x03, 0x50
        /*002a*/ 	.short	0x0000


	//----- nvinfo : EIATTR_MAXREG_COUNT
	.align		4
        /*002c*/ 	.byte	0x03, 0x1b
        /*002e*/ 	.short	0x00ff


	//----- nvinfo : EIATTR_MERCURY_ISA_VERSION
	.align		4
        /*0030*/ 	.byte	0x03, 0x5f
        /*0032*/ 	.short	0x0101


	//----- nvinfo : EIATTR_VRC_CTA_INIT_COUNT
	.align		4
        /*0034*/ 	.byte	0x02, 0x4a
	.zero		1
	.zero		1


	//----- nvinfo : EIATTR_EXIT_INSTR_OFFSETS
	.align		4
        /*0038*/ 	.byte	0x04, 0x1c
        /*003a*/ 	.short	(.L_31 - .L_30)


	//   ....[0]....
.L_30:
        /*003c*/ 	.word	0x00000070


	//   ....[1]....
        /*0040*/ 	.word	0x000000d0


	//----- nvinfo : EIATTR_CBANK_PARAM_SIZE
	.align		4
.L_31:
        /*0044*/ 	.byte	0x03, 0x19
        /*0046*/ 	.short	0x000c


	//----- nvinfo : EIATTR_PARAM_CBANK
	.align		4
        /*0048*/ 	.byte	0x04, 0x0a
        /*004a*/ 	.short	(.L_33 - .L_32)
	.align		4
.L_32:
        /*004c*/ 	.word	index@(.nv.constant0._Z4initPii)
        /*0050*/ 	.short	0x0380
        /*0052*/ 	.short	0x000c


	//----- nvinfo : EIATTR_SW_WAR
	.align		4
.L_33:
        /*0054*/ 	.byte	0x04, 0x36
        /*0056*/ 	.short	(.L_35 - .L_34)
.L_34:
        /*0058*/ 	.word	0x00000008
.L_35:


//--------------------- .nv.callgraph             --------------------------
	.section	.nv.callgraph,"",@"SHT_CUDA_CALLGRAPH"
	.align	4
	.sectionentsize	8
	.align		4
        /*0000*/ 	.word	0x00000000
	.align		4
        /*0004*/ 	.word	0xffffffff
	.align		4
        /*0008*/ 	.word	0x00000000
	.align		4
        /*000c*/ 	.word	0xfffffffe
	.align		4
        /*0010*/ 	.word	0x00000000
	.align		4
        /*0014*/ 	.word	0xfffffffd
	.align		4
        /*0018*/ 	.word	0x00000000
	.align		4
        /*001c*/ 	.word	0xfffffffc


//--------------------- .text._Z6summerPiS_       --------------------------
	.section	.text._Z6summerPiS_,"ax",@progbits
	.align	128
        .global         _Z6summerPiS_
        .type           _Z6summerPiS_,@function
        .size           _Z6summerPiS_,(.L_x_4 - _Z6summerPiS_)
        .other          _Z6summerPiS_,@"STO_CUDA_ENTRY STV_DEFAULT"
_Z6summerPiS_:
.text._Z6summerPiS_:
[----:B------:R-:W-:Y:S01]  /*0000*/  LDC R1, c[0x0][0x37c] ;  /* 0x0000df00ff017b82 */ /* 0x000fe20000000800 */
[----:B------:R-:W0:Y:S07]  /*0010*/  S2R R7, SR_CTAID.X ;  /* 0x0000000000077919 */ /* 0x000e2e0000002500 */
[----:B------:R-:W1:Y:S01]  /*0020*/  LDC.64 R2, c[0x0][0x380] ;  /* 0x0000e000ff027b82 */ /* 0x000e620000000a00 */
[----:B------:R-:W0:Y:S01]  /*0030*/  LDCU UR8, c[0x0][0x360] ;  /* 0x00006c00ff0877ac */ /* 0x000e220008000800 */
[----:B------:R-:W0:Y:S01]  /*0040*/  S2R R6, SR_TID.X ;  /* 0x0000000000067919 */ /* 0x000e220000002100 */
[----:B------:R-:W2:Y:S01]  /*0050*/  LDCU.64 UR6, c[0x0][0x358] ;  /* 0x00006b00ff0677ac */ /* 0x000ea20008000a00 */
[----:B0-----:R-:W-:-:S04]  /*0060*/  IMAD R5, R7, UR8, R6 ;  /* 0x0000000807057c24 */ /* 0x001fc8000f8e0206 */
[----:B-1----:R-:W-:-:S06]  /*0070*/  IMAD.WIDE R2, R5, 0x4, R2 ;  /* 0x0000000405027825 */ /* 0x002fcc00078e0202 */
[----:B--2---:R-:W2:Y:S01]  /*0080*/  LDG.E R2, desc[UR6][R2.64] ;  /* 0x0000000602027981 */ /* 0x004ea2000c1e1900 */
[----:B------:R-:W0:Y:S01]  /*0090*/  S2UR UR5, SR_CgaCtaId ;  /* 0x00000000000579c3 */ /* 0x000e220000008800 */
[----:B------:R-:W-:Y:S01]  /*00a0*/  UMOV UR4, 0x400 ;  /* 0x0000040000047882 */ /* 0x000fe20000000000 */
[----:B------:R-:W-:Y:S02]  /*00b0*/  UISETP.GE.U32.AND UP0, UPT, UR8, 0x2, UPT ;  /* 0x000000020800788c */ /* 0x000fe4000bf06070 */
[----:B0-----:R-:W-:-:S06]  /*00c0*/  ULEA UR4, UR5, UR4, 0x18 ;  /* 0x0000000405047291 */ /* 0x001fcc000f8ec0ff */
[----:B------:R-:W-:-:S05]  /*00d0*/  LEA R5, R6, UR4, 0x2 ;  /* 0x0000000406057c11 */ /* 0x000fca000f8e10ff */
[----:B--2---:R0:W-:Y:S01]  /*00e0*/  STS [R5], R2 ;  /* 0x0000000205007388 */ /* 0x0041e20000000800 */
[----:B------:R-:W-:Y:S06]  /*00f0*/  BAR.SYNC.DEFER_BLOCKING 0x0 ;  /* 0x0000000000007b1d */ /* 0x000fec0000010000 */
[----:B------:R-:W-:Y:S05]  /*0100*/  BRA.U !UP0, `(.L_x_0) ;  /* 0x0000000108347547 */ /* 0x000fea000b800000 */
[----:B------:R-:W-:-:S07]  /*0110*/  IMAD.MOV.U32 R0, RZ, RZ, 0x1 ;  /* 0x00000001ff007424 */ /* 0x000fce00078e00ff */
.L_x_1:
[----:B------:R-:W-:-:S05]  /*0120*/  IMAD.SHL.U32 R8, R0, 0x2, RZ ;  /* 0x0000000200087824 */ /* 0x000fca00078e00ff */
[----:B0-----:R-:W-:-:S04]  /*0130*/  IADD3 R2, PT, PT, R8, -0x1, RZ ;  /* 0xffffffff08027810 */ /* 0x001fc80007ffe0ff */
[----:B------:R-:W-:-:S13]  /*0140*/  LOP3.LUT P0, RZ, R2, R6, RZ, 0xc0, !PT ;  /* 0x0000000602ff7212 */ /* 0x000fda000780c0ff */
[----:B------:R-:W-:Y:S01]  /*0150*/  @!P0 IMAD R2, R0, 0x4, R5 ;  /* 0x0000000400028824 */ /* 0x000fe200078e0205 */
[----:B------:R-:W-:Y:S01]  /*0160*/  @!P0 LDS R3, [R5] ;  /* 0x0000000005038984 */ /* 0x000fe20000000800 */
[----:B------:R-:W-:-:S04]  /*0170*/  MOV R0, R8 ;  /* 0x0000000800007202 */ /* 0x000fc80000000f00 */
[----:B------:R-:W0:Y:S02]  /*0180*/  @!P0 LDS R2, [R2] ;  /* 0x0000000002028984 */ /* 0x000e240000000800 */
[----:B0-----:R-:W-:-:S05]  /*0190*/  @!P0 IADD3 R4, PT, PT, R2, R3, RZ ;  /* 0x0000000302048210 */ /* 0x001fca0007ffe0ff */
[----:B------:R1:W-:Y:S01]  /*01a0*/  @!P0 STS [R5], R4 ;  /* 0x0000000405008388 */ /* 0x0003e20000000800 */
[----:B------:R-:W-:Y:S01]  /*01b0*/  BAR.SYNC.DEFER_BLOCKING 0x0 ;  /* 0x0000000000007b1d */ /* 0x000fe20000010000 */
[----:B------:R-:W-:-:S13]  /*01c0*/  ISETP.GE.U32.AND P0, PT, R8, UR8, PT ;  /* 0x0000000808007c0c */ /* 0x000fda000bf06070 */
[----:B-1----:R-:W-:Y:S05]  /*01d0*/  @!P0 BRA `(.L_x_1) ;  /* 0xfffffffc00d08947 */ /* 0x002fea000383ffff */
.L_x_0:
[----:B------:R-:W1:Y:S01]  /*01e0*/  S2UR UR5, SR_CgaCtaId ;  /* 0x00000000000579c3 */ /* 0x000e620000008800 */
[----:B------:R-:W-:-:S07]  /*01f0*/  UMOV UR4, 0x400 ;  /* 0x0000040000047882 */ /* 0x000fce0000000000 */
[----:B0-----:R-:W0:Y:S01]  /*0200*/  LDC.64 R2, c[0x0][0x388] ;  /* 0x0000e200ff027b82 */ /* 0x001e220000000a00 */
[----:B-1----:R-:W-:Y:S01]  /*0210*/  ULEA UR4, UR5, UR4, 0x18 ;  /* 0x0000000405047291 */ /* 0x002fe2000f8ec0ff */
[----:B0-----:R-:W-:-:S08]  /*0220*/  IMAD.WIDE.U32 R2, R7, 0x4, R2 ;  /* 0x0000000407027825 */ /* 0x001fd000078e0002 */
[----:B------:R-:W0:Y:S04]  /*0230*/  LDS R5, [UR4] ;  /* 0x00000004ff057984 */ /* 0x000e280008000800 */
[----:B0-----:R-:W-:Y:S01]  /*0240*/  STG.E desc[UR6][R2.64], R5 ;  /* 0x0000000502007986 */ /* 0x001fe2000c101906 */
[----:B------:R-:W-:Y:S05]  /*0250*/  EXIT ;  /* 0x000000000000794d */ /* 0x000fea0003800000 */
.L_x_2:
[----:B------:R-:W-:-:S00]  /*0260*/  BRA `(.L_x_2) ;  /* 0xfffffffc00fc7947 */ /* 0x000fc0000383ffff */
[----:B------:R-:W-:-:S00]  /*0270*/  NOP ;  /* 0x0000000000007918 */ /* 0x000fc00000000000 */
        /* <DEDUP_REMOVED lines=8> */
.L_x_4:


//--------------------- .text._Z4initPii          --------------------------
	.section	.text._Z4initPii,"ax",@progbits
	.align	128
        .global         _Z4initPii
        .type           _Z4initPii,@function
        .size           _Z4initPii,(.L_x_5 - _Z4initPii)
        .other          _Z4initPii,@"STO_CUDA_ENTRY STV_DEFAULT"
_Z4initPii:
.text._Z4initPii:
[----:B------:R-:W-:Y:S01]  /*0000*/  LDC R1, c[0x0][0x37c] ;  /* 0x0000df00ff017b82 */ /* 0x000fe20000000800 */
[----:B------:R-:W0:Y:S01]  /*0010*/  S2R R5, SR_CTAID.X ;  /* 0x0000000000057919 */ /* 0x000e220000002500 */
[----:B------:R-:W0:Y:S01]  /*0020*/  LDCU UR4, c[0x0][0x360] ;  /* 0x00006c00ff0477ac */ /* 0x000e220008000800 */
[----:B------:R-:W0:Y:S01]  /*0030*/  S2R R0, SR_TID.X ;  /* 0x0000000000007919 */ /* 0x000e220000002100 */
[----:B------:R-:W1:Y:S01]  /*0040*/  LDCU UR5, c[0x0][0x388] ;  /* 0x00007100ff0577ac */ /* 0x000e620008000800 */
[----:B0-----:R-:W-:-:S05]  /*0050*/  IMAD R5, R5, UR4, R0 ;  /* 0x0000000405057c24 */ /* 0x001fca000f8e0200 */
[----:B-1----:R-:W-:-:S13]  /*0060*/  ISETP.GE.AND P0, PT, R5, UR5, PT ;  /* 0x0000000505007c0c */ /* 0x002fda000bf06270 */
[----:B------:R-:W-:Y:S05]  /*0070*/  @P0 EXIT ;  /* 0x000000000000094d */ /* 0x000fea0003800000 */
[----:B------:R-:W0:Y:S01]  /*0080*/  LDC.64 R2, c[0x0][0x380] ;  /* 0x0000e000ff027b82 */ /* 0x000e220000000a00 */
[----:B------:R-:W1:Y:S01]  /*0090*/  LDCU.64 UR4, c[0x0][0x358] ;  /* 0x00006b00ff0477ac */ /* 0x000e620008000a00 */
[----:B------:R-:W-:Y:S02]  /*00a0*/  HFMA2 R7, -RZ, RZ, 0, 5.9604644775390625e-08 ;  /* 0x00000001ff077431 */ /* 0x000fe400000001ff */
[----:B0-----:R-:W-:-:S05]  /*00b0*/  IMAD.WIDE R2, R5, 0x4, R2 ;  /* 0x0000000405027825 */ /* 0x001fca00078e0202 */
[----:B-1----:R-:W-:Y:S01]  /*00c0*/  STG.E desc[UR4][R2.64], R7 ;  /* 0x0000000702007986 */ /* 0x002fe2000c101904 */
[----:B------:R-:W-:Y:S05]  /*00d0*/  EXIT ;  /* 0x000000000000794d */ /* 0x000fea0003800000 */
.L_x_3:
        /* <DEDUP_REMOVED lines=10> */
.L_x_5:


//--------------------- .nv.shared._Z6summerPiS_  --------------------------
	.section	.nv.shared._Z6summerPiS_,"aw",@nobits
	.sectionflags	@""
	.align	4
.nv.shared._Z6summerPiS_:
	.zero		2048


//--------------------- .nv.shared.reserved.0     --------------------------
	.section	.nv.shared.reserved.0,"aw",@nobits
	.weak		__nv_reservedSMEM_offset_0_alias
	.size		__nv_reservedSMEM_offset_0_alias, 0, 64
	.other		__nv_reservedSMEM_offset_0_alias,@"STO_CUDA_RESERVED_SHARED STV_DEFAULT"
__nv_reservedSMEM_offset_0_alias:
	.zero		0
	.zero		64


//--------------------- .nv.constant0._Z6summerPiS_ --------------------------
	.section	.nv.constant0._Z6summerPiS_,"a",@progbits
	.sectionflags	@""
	.align	4
.nv.constant0._Z6summerPiS_:
	.zero		912


//--------------------- .nv.constant0._Z4initPii  --------------------------
	.section	.nv.constant0._Z4initPii,"a",@progbits
	.sectionflags	@""
	.align	4
.nv.constant0._Z4initPii:
	.zero		908


//--------------------- SYMBOLS --------------------------

	.type		.nv.reservedSmem.offset0,@object
	.size		.nv.reservedSmem.offset0,0x4
	.type		.nv.reservedSmem.cap,@object
	.size		.nv.reservedSmem.cap,0x4
